//
// Generated by NVIDIA NVVM Compiler
//
// Compiler Build ID: CL-36424714
// Cuda compilation tools, release 13.0, V13.0.88
// Based on NVVM 20.0.0
//

.version 9.0
.target sm_100
.address_size 64

	// .globl	_Z12vecAddKernelPfS_S_i

.visible .entry _Z12vecAddKernelPfS_S_i(
	.param .u64 .ptr .align 1 _Z12vecAddKernelPfS_S_i_param_0,
	.param .u64 .ptr .align 1 _Z12vecAddKernelPfS_S_i_param_1,
	.param .u64 .ptr .align 1 _Z12vecAddKernelPfS_S_i_param_2,
	.param .u32 _Z12vecAddKernelPfS_S_i_param_3
)
{
	.reg .pred 	%p<2>;
	.reg .b32 	%r<6>;
	.reg .b32 	%f<4>;
	.reg .b64 	%rd<11>;

	ld.param.u64 	%rd1, [_Z12vecAddKernelPfS_S_i_param_0];
	ld.param.u64 	%rd2, [_Z12vecAddKernelPfS_S_i_param_1];
	ld.param.u64 	%rd3, [_Z12vecAddKernelPfS_S_i_param_2];
	ld.param.u32 	%r2, [_Z12vecAddKernelPfS_S_i_param_3];
	mov.u32 	%r3, %tid.x;
	mov.u32 	%r4, %ntid.x;
	mov.u32 	%r5, %ctaid.x;
	mad.lo.s32 	%r1, %r4, %r5, %r3;
	setp.ge.s32 	%p1, %r1, %r2;
	@%p1 bra 	$L__BB0_2;
	cvta.to.global.u64 	%rd4, %rd1;
	cvta.to.global.u64 	%rd5, %rd2;
	cvta.to.global.u64 	%rd6, %rd3;
	mul.wide.s32 	%rd7, %r1, 4;
	add.s64 	%rd8, %rd4, %rd7;
	ld.global.f32 	%f1, [%rd8];
	add.s64 	%rd9, %rd5, %rd7;
	ld.global.f32 	%f2, [%rd9];
	add.f32 	%f3, %f1, %f2;
	add.s64 	%rd10, %rd6, %rd7;
	st.global.f32 	[%rd10], %f3;
$L__BB0_2:
	ret;

}


// ===== COMPILED SASS (sm_100) =====

	.target	sm_100

	.elftype	@"ET_EXEC"


//--------------------- .note.nv.tkinfo           --------------------------
	.section	.note.nv.tkinfo,"",@"SHT_NOTE"
	.sectionflags	@"SHF_NOTE_NV_TKINFO"
	.tkinfo
        /*0018*/ 	.word	0x00000002
        /*0030*/ 	.string	""
        /*0030*/ 	.string	"ptxas"
        /*0030*/ 	.string	"Cuda compilation tools, release 13.0, V13.0.88"
        /*0030*/ 	.string	"Build cuda_13.0.r13.0/compiler.36424714_0"
        /*0030*/ 	.string	"-arch sm_100 -m 64 "



//--------------------- .note.nv.cuinfo           --------------------------
	.section	.note.nv.cuinfo,"",@"SHT_NOTE"
	.sectionflags	@"SHF_NOTE_NV_CUINFO"
        /*0018*/ 	.short	0x0002
        /*001a*/ 	.short	0x0064
        /*001c*/ 	.short	0x0082
	.zero		2


//--------------------- .nv.info                  --------------------------
	.section	.nv.info,"",@"SHT_CUDA_INFO"
	.align	4


	//----- nvinfo : EIATTR_REGCOUNT
	.align		4
        /*0000*/ 	.byte	0x04, 0x2f
        /*0002*/ 	.short	(.L_1 - .L_0)
	.align		4
.L_0:
        /*0004*/ 	.word	index@(_Z12vecAddKernelPfS_S_i)
        /*0008*/ 	.word	0x0000000c


	//----- nvinfo : EIATTR_FRAME_SIZE
	.align		4
.L_1:
        /*000c*/ 	.byte	0x04, 0x11
        /*000e*/ 	.short	(.L_3 - .L_2)
	.align		4
.L_2:
        /*0010*/ 	.word	index@(_Z12vecAddKernelPfS_S_i)
        /*0014*/ 	.word	0x00000000


	//----- nvinfo : EIATTR_MIN_STACK_SIZE
	.align		4
.L_3:
        /*0018*/ 	.byte	0x04, 0x12
        /*001a*/ 	.short	(.L_5 - .L_4)
	.align		4
.L_4:
        /*001c*/ 	.word	index@(_Z12vecAddKernelPfS_S_i)
        /*0020*/ 	.word	0x00000000
.L_5:


//--------------------- .nv.compat                --------------------------
	.section	.nv.compat,"",@"SHT_CUDA_COMPAT_INFO"
	.align	4
        /*0000*/ 	.byte	0x02, 0x09, 0x00, 0x00, 0x02, 0x02, 0x01, 0x00, 0x02, 0x05, 0x05, 0x00, 0x03, 0x07, 0x01, 0x01
        /*0010*/ 	.byte	0x02, 0x03, 0x00, 0x00, 0x02, 0x06, 0x01, 0x00, 0x04, 0x0b, 0x08, 0x00, 0x09, 0x00, 0x00, 0x00
        /*0020*/ 	.byte	0x00, 0x00, 0x00, 0x00


//--------------------- .nv.info._Z12vecAddKernelPfS_S_i --------------------------
	.section	.nv.info._Z12vecAddKernelPfS_S_i,"",@"SHT_CUDA_INFO"
	.sectionflags	@""
	.align	4


	//----- nvinfo : EIATTR_CUDA_API_VERSION
	.align		4
        /*0000*/ 	.byte	0x04, 0x37
        /*0002*/ 	.short	(.L_7 - .L_6)
.L_6:
        /*0004*/ 	.word	0x00000082


	//----- nvinfo : EIATTR_KPARAM_INFO
	.align		4
.L_7:
        /*0008*/ 	.byte	0x04, 0x17
        /*000a*/ 	.short	(.L_9 - .L_8)
.L_8:
        /*000c*/ 	.word	0x00000000
        /*0010*/ 	.short	0x0003
        /*0012*/ 	.short	0x0018
        /*0014*/ 	.byte	0x00, 0xf0, 0x11, 0x00


	//----- nvinfo : EIATTR_KPARAM_INFO
	.align		4
.L_9:
        /*0018*/ 	.byte	0x04, 0x17
        /*001a*/ 	.short	(.L_11 - .L_10)
.L_10:
        /*001c*/ 	.word	0x00000000
        /*0020*/ 	.short	0x0002
        /*0022*/ 	.short	0x0010
        /*0024*/ 	.byte	0x00, 0xf5, 0x21, 0x00


	//----- nvinfo : EIATTR_KPARAM_INFO
	.align		4
.L_11:
        /*0028*/ 	.byte	0x04, 0x17
        /*002a*/ 	.short	(.L_13 - .L_12)
.L_12:
        /*002c*/ 	.word	0x00000000
        /*0030*/ 	.short	0x0001
        /*0032*/ 	.short	0x0008
        /*0034*/ 	.byte	0x00, 0xf5, 0x21, 0x00


	//----- nvinfo : EIATTR_KPARAM_INFO
	.align		4
.L_13:
        /*0038*/ 	.byte	0x04, 0x17
        /*003a*/ 	.short	(.L_15 - .L_14)
.L_14:
        /*003c*/ 	.word	0x00000000
        /*0040*/ 	.short	0x0000
        /*0042*/ 	.short	0x0000
        /*0044*/ 	.byte	0x00, 0xf5, 0x21, 0x00


	//----- nvinfo : EIATTR_SPARSE_MMA_MASK
	.align		4
.L_15:
        /*0048*/ 	.byte	0x03, 0x50
        /*004a*/ 	.short	0x0000


	//----- nvinfo : EIATTR_MAXREG_COUNT
	.align		4
        /*004c*/ 	.byte	0x03, 0x1b
        /*004e*/ 	.short	0x00ff


	//----- nvinfo : EIATTR_MERCURY_ISA_VERSION
	.align		4
        /*0050*/ 	.byte	0x03, 0x5f
        /*0052*/ 	.short	0x0101


	//----- nvinfo : EIATTR_VRC_CTA_INIT_COUNT
	.align		4
        /*0054*/ 	.byte	0x02, 0x4a
	.zero		1
	.zero		1


	//----- nvinfo : EIATTR_EXIT_INSTR_OFFSETS
	.align		4
        /*0058*/ 	.byte	0x04, 0x1c
        /*005a*/ 	.short	(.L_17 - .L_16)


	//   ....[0]....
.L_16:
        /*005c*/ 	.word	0x00000070


	//   ....[1]....
        /*0060*/ 	.word	0x00000130


	//----- nvinfo : EIATTR_CBANK_PARAM_SIZE
	.align		4
.L_17:
        /*0064*/ 	.byte	0x03, 0x19
        /*0066*/ 	.short	0x001c


	//----- nvinfo : EIATTR_PARAM_CBANK
	.align		4
        /*0068*/ 	.byte	0x04, 0x0a
        /*006a*/ 	.short	(.L_19 - .L_18)
	.align		4
.L_18:
        /*006c*/ 	.word	index@(.nv.constant0._Z12vecAddKernelPfS_S_i)
        /*0070*/ 	.short	0x0380
        /*0072*/ 	.short	0x001c


	//----- nvinfo : EIATTR_SW_WAR
	.align		4
.L_19:
        /*0074*/ 	.byte	0x04, 0x36
        /*0076*/ 	.short	(.L_21 - .L_20)
.L_20:
        /*0078*/ 	.word	0x00000008
.L_21:


//--------------------- .nv.callgraph             --------------------------
	.section	.nv.callgraph,"",@"SHT_CUDA_CALLGRAPH"
	.align	4
	.sectionentsize	8
	.align		4
        /*0000*/ 	.word	0x00000000
	.align		4
        /*0004*/ 	.word	0xffffffff
	.align		4
        /*0008*/ 	.word	0x00000000
	.align		4
        /*000c*/ 	.word	0xfffffffe
	.align		4
        /*0010*/ 	.word	0x00000000
	.align		4
        /*0014*/ 	.word	0xfffffffd
	.align		4
        /*0018*/ 	.word	0x00000000
	.align		4
        /*001c*/ 	.word	0xfffffffc


//--------------------- .text._Z12vecAddKernelPfS_S_i --------------------------
	.section	.text._Z12vecAddKernelPfS_S_i,"ax",@progbits
	.align	128
        .global         _Z12vecAddKernelPfS_S_i
        .type           _Z12vecAddKernelPfS_S_i,@function
        .size           _Z12vecAddKernelPfS_S_i,(.L_x_1 - _Z12vecAddKernelPfS_S_i)
        .other          _Z12vecAddKernelPfS_S_i,@"STO_CUDA_ENTRY STV_DEFAULT"
_Z12vecAddKernelPfS_S_i:
.text._Z12vecAddKernelPfS_S_i:
[----:B------:R-:W-:Y:S01]  /*0000*/  LDC R1, c[0x0][0x37c] ;  /* 0x0000df00ff017b82 */ /* 0x000fe20000000800 */
[----:B------:R-:W0:Y:S01]  /*0010*/  S2R R9, SR_TID.X ;  /* 0x0000000000097919 */ /* 0x000e220000002100 */
[----:B------:R-:W0:Y:S01]  /*0020*/  LDCU UR4, c[0x0][0x360] ;  /* 0x00006c00ff0477ac */ /* 0x000e220008000800 */
[----:B------:R-:W0:Y:S01]  /*0030*/  S2R R0, SR_CTAID.X ;  /* 0x0000000000007919 */ /* 0x000e220000002500 */
[----:B------:R-:W1:Y:S01]  /*0040*/  LDCU UR5, c[0x0][0x398] ;  /* 0x00007300ff0577ac */ /* 0x000e620008000800 */
[----:B0-----:R-:W-:-:S05]  /*0050*/  IMAD R9, R0, UR4, R9 ;  /* 0x0000000400097c24 */ /* 0x001fca000f8e0209 */
[----:B-1----:R-:W-:-:S13]  /*0060*/  ISETP.GE.AND P0, PT, R9, UR5, PT ;  /* 0x0000000509007c0c */ /* 0x002fda000bf06270 */
[----:B------:R-:W-:Y:S05]  /*0070*/  @P0 EXIT ;  /* 0x000000000000094d */ /* 0x000fea0003800000 */
[----:B------:R-:W0:Y:S01]  /*0080*/  LDC.64 R2, c[0x0][0x380] ;  /* 0x0000e000ff027b82 */ /* 0x000e220000000a00 */
[----:B------:R-:W1:Y:S07]  /*0090*/  LDCU.64 UR4, c[0x0][0x358] ;  /* 0x00006b00ff0477ac */ /* 0x000e6e0008000a00 */
[----:B------:R-:W2:Y:S08]  /*00a0*/  LDC.64 R4, c[0x0][0x388] ;  /* 0x0000e200ff047b82 */ /* 0x000eb00000000a00 */
[----:B------:R-:W3:Y:S01]  /*00b0*/  LDC.64 R6, c[0x0][0x390] ;  /* 0x0000e400ff067b82 */ /* 0x000ee20000000a00 */
[----:B0-----:R-:W-:-:S06]  /*00c0*/  IMAD.WIDE R2, R9, 0x4, R2 ;  /* 0x0000000409027825 */ /* 0x001fcc00078e0202 */
[----:B-1----:R-:W4:Y:S01]  /*00d0*/  LDG.E R2, desc[UR4][R2.64] ;  /* 0x0000000402027981 */ /* 0x002f22000c1e1900 */
[----:B--2---:R-:W-:-:S06]  /*00e0*/  IMAD.WIDE R4, R9, 0x4, R4 ;  /* 0x0000000409047825 */ /* 0x004fcc00078e0204 */
[----:B------:R-:W4:Y:S01]  /*00f0*/  LDG.E R5, desc[UR4][R4.64] ;  /* 0x0000000404057981 */ /* 0x000f22000c1e1900 */
[----:B---3--:R-:W-:-:S04]  /*0100*/  IMAD.WIDE R6, R9, 0x4, R6 ;  /* 0x0000000409067825 */ /* 0x008fc800078e0206 */
[----:B----4-:R-:W-:-:S05]  /*0110*/  FADD R9, R2, R5 ;  /* 0x0000000502097221 */ /* 0x010fca0000000000 */
[----:B------:R-:W-:Y:S01]  /*0120*/  STG.E desc[UR4][R6.64], R9 ;  /* 0x0000000906007986 */ /* 0x000fe2000c101904 */
[----:B------:R-:W-:Y:S05]  /*0130*/  EXIT ;  /* 0x000000000000794d */ /* 0x000fea0003800000 */
.L_x_0:
[----:B------:R-:W-:-:S00]  /*0140*/  BRA `(.L_x_0) ;  /* 0xfffffffc00fc7947 */ /* 0x000fc0000383ffff */
[----:B------:R-:W-:-:S00]  /*0150*/  NOP ;  /* 0x0000000000007918 */ /* 0x000fc00000000000 */
        /* <DEDUP_REMOVED lines=10> */
.L_x_1:


//--------------------- .nv.shared.reserved.0     --------------------------
	.section	.nv.shared.reserved.0,"aw",@nobits
	.weak		__nv_reservedSMEM_offset_0_alias
	.size		__nv_reservedSMEM_offset_0_alias, 0, 64
	.other		__nv_reservedSMEM_offset_0_alias,@"STO_CUDA_RESERVED_SHARED STV_DEFAULT"
__nv_reservedSMEM_offset_0_alias:
	.zero		0
	.zero		64


//--------------------- .nv.constant0._Z12vecAddKernelPfS_S_i --------------------------
	.section	.nv.constant0._Z12vecAddKernelPfS_S_i,"a",@progbits
	.sectionflags	@""
	.align	4
.nv.constant0._Z12vecAddKernelPfS_S_i:
	.zero		924


//--------------------- SYMBOLS --------------------------

	.type		.nv.reservedSmem.offset0,@object
	.size		.nv.reservedSmem.offset0,0x4
